	.headerflags	@"EF_CUDA_TEXMODE_UNIFIED EF_CUDA_64BIT_ADDRESS EF_CUDA_ACCELERATORS EF_CUDA_SM90 EF_CUDA_VIRTUAL_SM(EF_CUDA_SM90)"
	.elftype	@"ET_EXEC"


//--------------------- .nv.info                  --------------------------
	.section	.nv.info,"",@"SHT_CUDA_INFO"
	.align	4


	//----- nvinfo : EIATTR_REGCOUNT
	.align		4
        /*0000*/ 	.byte	0x04, 0x2f
        /*0002*/ 	.short	(.L_3 - .L_2)
	.align		4
.L_2:
        /*0004*/ 	.word	index@(triton_poi_fused__native_batch_norm_legit_no_training_mul_softplus_tanh_34)
        /*0008*/ 	.word	0x0000001b


	//----- nvinfo : EIATTR_MIN_STACK_SIZE
	.align		4
.L_3:
        /*000c*/ 	.byte	0x04, 0x12
        /*000e*/ 	.short	(.L_5 - .L_4)
	.align		4
.L_4:
        /*0010*/ 	.word	index@(triton_poi_fused__native_batch_norm_legit_no_training_mul_softplus_tanh_34)
        /*0014*/ 	.word	0x00000000


	//----- nvinfo : EIATTR_FRAME_SIZE
	.align		4
.L_5:
        /*0018*/ 	.byte	0x04, 0x11
        /*001a*/ 	.short	(.L_7 - .L_6)
	.align		4
.L_6:
        /*001c*/ 	.word	index@(triton_poi_fused__native_batch_norm_legit_no_training_mul_softplus_tanh_34)
        /*0020*/ 	.word	0x00000000


	//----- nvinfo : EIATTR_MIN_STACK_SIZE
	.align		4
.L_7:
        /*0024*/ 	.byte	0x04, 0x12
        /*0026*/ 	.short	(.L_9 - .L_8)
	.align		4
.L_8:
        /*0028*/ 	.word	index@(triton_poi_fused__native_batch_norm_legit_no_training_mul_softplus_tanh_34)
        /*002c*/ 	.word	0x00000000
.L_9:


//--------------------- .nv.info.triton_poi_fused__native_batch_norm_legit_no_training_mul_softplus_tanh_34 --------------------------
	.section	.nv.info.triton_poi_fused__native_batch_norm_legit_no_training_mul_softplus_tanh_34,"",@"SHT_CUDA_INFO"
	.sectionflags	@""
	.align	4


	//----- nvinfo : EIATTR_CUDA_API_VERSION
	.align		4
        /*0000*/ 	.byte	0x04, 0x37
        /*0002*/ 	.short	(.L_11 - .L_10)
.L_10:
        /*0004*/ 	.word	0x0000007c


	//----- nvinfo : EIATTR_KPARAM_INFO
	.align		4
.L_11:
        /*0008*/ 	.byte	0x04, 0x17
        /*000a*/ 	.short	(.L_13 - .L_12)
.L_12:
        /*000c*/ 	.word	0x00000000
        /*0010*/ 	.short	0x0007
        /*0012*/ 	.short	0x0034
        /*0014*/ 	.byte	0x00, 0xf0, 0x11, 0x00


	//----- nvinfo : EIATTR_KPARAM_INFO
	.align		4
.L_13:
        /*0018*/ 	.byte	0x04, 0x17
        /*001a*/ 	.short	(.L_15 - .L_14)
.L_14:
        /*001c*/ 	.word	0x00000000
        /*0020*/ 	.short	0x0006
        /*0022*/ 	.short	0x0030
        /*0024*/ 	.byte	0x00, 0xf0, 0x11, 0x00


	//----- nvinfo : EIATTR_KPARAM_INFO
	.align		4
.L_15:
        /*0028*/ 	.byte	0x04, 0x17
        /*002a*/ 	.short	(.L_17 - .L_16)
.L_16:
        /*002c*/ 	.word	0x00000000
        /*0030*/ 	.short	0x0005
        /*0032*/ 	.short	0x0028
        /*0034*/ 	.byte	0x00, 0xf4, 0x21, 0x00


	//----- nvinfo : EIATTR_KPARAM_INFO
	.align		4
.L_17:
        /*0038*/ 	.byte	0x04, 0x17
        /*003a*/ 	.short	(.L_19 - .L_18)
.L_18:
        /*003c*/ 	.word	0x00000000
        /*0040*/ 	.short	0x0004
        /*0042*/ 	.short	0x0020
        /*0044*/ 	.byte	0x00, 0xf4, 0x21, 0x00


	//----- nvinfo : EIATTR_KPARAM_INFO
	.align		4
.L_19:
        /*0048*/ 	.byte	0x04, 0x17
        /*004a*/ 	.short	(.L_21 - .L_20)
.L_20:
        /*004c*/ 	.word	0x00000000
        /*0050*/ 	.short	0x0003
        /*0052*/ 	.short	0x0018
        /*0054*/ 	.byte	0x00, 0xf4, 0x21, 0x00


	//----- nvinfo : EIATTR_KPARAM_INFO
	.align		4
.L_21:
        /*0058*/ 	.byte	0x04, 0x17
        /*005a*/ 	.short	(.L_23 - .L_22)
.L_22:
        /*005c*/ 	.word	0x00000000
        /*0060*/ 	.short	0x0002
        /*0062*/ 	.short	0x0010
        /*0064*/ 	.byte	0x00, 0xf4, 0x21, 0x00


	//----- nvinfo : EIATTR_KPARAM_INFO
	.align		4
.L_23:
        /*0068*/ 	.byte	0x04, 0x17
        /*006a*/ 	.short	(.L_25 - .L_24)
.L_24:
        /*006c*/ 	.word	0x00000000
        /*0070*/ 	.short	0x0001
        /*0072*/ 	.short	0x0008
        /*0074*/ 	.byte	0x00, 0xf4, 0x21, 0x00


	//----- nvinfo : EIATTR_KPARAM_INFO
	.align		4
.L_25:
        /*0078*/ 	.byte	0x04, 0x17
        /*007a*/ 	.short	(.L_27 - .L_26)
.L_26:
        /*007c*/ 	.word	0x00000000
        /*0080*/ 	.short	0x0000
        /*0082*/ 	.short	0x0000
        /*0084*/ 	.byte	0x00, 0xf4, 0x21, 0x00


	//----- nvinfo : EIATTR_SPARSE_MMA_MASK
	.align		4
.L_27:
        /*0088*/ 	.byte	0x03, 0x50
        /*008a*/ 	.short	0x0000


	//----- nvinfo : EIATTR_MAXREG_COUNT
	.align		4
        /*008c*/ 	.byte	0x03, 0x1b
        /*008e*/ 	.short	0x00ff


	//----- nvinfo : EIATTR_EXIT_INSTR_OFFSETS
	.align		4
        /*0090*/ 	.byte	0x04, 0x1c
        /*0092*/ 	.short	(.L_29 - .L_28)


	//   ....[0]....
.L_28:
        /*0094*/ 	.word	0x00000c90


	//   ....[1]....
        /*0098*/ 	.word	0x00000ce0


	//----- nvinfo : EIATTR_REQNTID
	.align		4
.L_29:
        /*009c*/ 	.byte	0x04, 0x10
        /*009e*/ 	.short	(.L_31 - .L_30)
.L_30:
        /*00a0*/ 	.word	0x00000080
        /*00a4*/ 	.word	0x00000001
        /*00a8*/ 	.word	0x00000001


	//----- nvinfo : EIATTR_CRS_STACK_SIZE
	.align		4
.L_31:
        /*00ac*/ 	.byte	0x04, 0x1e
        /*00ae*/ 	.short	(.L_33 - .L_32)
.L_32:
        /*00b0*/ 	.word	0x00000000


	//----- nvinfo : EIATTR_CBANK_PARAM_SIZE
	.align		4
.L_33:
        /*00b4*/ 	.byte	0x03, 0x19
        /*00b6*/ 	.short	0x0038


	//----- nvinfo : EIATTR_PARAM_CBANK
	.align		4
        /*00b8*/ 	.byte	0x04, 0x0a
        /*00ba*/ 	.short	(.L_35 - .L_34)
	.align		4
.L_34:
        /*00bc*/ 	.word	index@(.nv.constant0.triton_poi_fused__native_batch_norm_legit_no_training_mul_softplus_tanh_34)
        /*00c0*/ 	.short	0x0210
        /*00c2*/ 	.short	0x0038


	//----- nvinfo : EIATTR_SW_WAR
	.align		4
.L_35:
        /*00c4*/ 	.byte	0x04, 0x36
        /*00c6*/ 	.short	(.L_37 - .L_36)
.L_36:
        /*00c8*/ 	.word	0x00000008
.L_37:


//--------------------- .nv.callgraph             --------------------------
	.section	.nv.callgraph,"",@"SHT_CUDA_CALLGRAPH"
	.align	4
	.sectionentsize	8
	.align		4
        /*0000*/ 	.word	0x00000000
	.align		4
        /*0004*/ 	.word	0xffffffff
	.align		4
        /*0008*/ 	.word	0x00000000
	.align		4
        /*000c*/ 	.word	0xfffffffe
	.align		4
        /*0010*/ 	.word	0x00000000
	.align		4
        /*0014*/ 	.word	0xfffffffd
	.align		4
        /*0018*/ 	.word	0x00000000
	.align		4
        /*001c*/ 	.word	0xfffffffc


//--------------------- .nv.constant4             --------------------------
	.section	.nv.constant4,"a",@progbits
	.align	8
	.align		8
.nv.constant4:
        /*0000*/ 	.dword	_$_str
	.align		8
        /*0008*/ 	.dword	_$_str_$_2


//--------------------- .text.triton_poi_fused__native_batch_norm_legit_no_training_mul_softplus_tanh_34 --------------------------
	.section	.text.triton_poi_fused__native_batch_norm_legit_no_training_mul_softplus_tanh_34,"ax",@progbits
	.sectionflags	@"SHF_BARRIERS=1"
	.align	128
        .global         triton_poi_fused__native_batch_norm_legit_no_training_mul_softplus_tanh_34
        .type           triton_poi_fused__native_batch_norm_legit_no_training_mul_softplus_tanh_34,@function
        .size           triton_poi_fused__native_batch_norm_legit_no_training_mul_softplus_tanh_34,(.L_x_11 - triton_poi_fused__native_batch_norm_legit_no_training_mul_softplus_tanh_34)
        .other          triton_poi_fused__native_batch_norm_legit_no_training_mul_softplus_tanh_34,@"STO_CUDA_ENTRY STV_DEFAULT"
triton_poi_fused__native_batch_norm_legit_no_training_mul_softplus_tanh_34:
.text.triton_poi_fused__native_batch_norm_legit_no_training_mul_softplus_tanh_34:
[----:B------:R-:W0:Y:S01]  /*0000*/  LDC R1, c[0x0][0x28] ;  /* 0x00000a00ff017b82 */ /* 0x000e220000000800 */
[----:B------:R-:W1:Y:S07]  /*0010*/  S2R R9, SR_TID.X ;  /* 0x0000000000097919 */ /* 0x000e6e0000002100 */
[----:B------:R-:W2:Y:S01]  /*0020*/  LDC.64 R4, c[0x0][0x220] ;  /* 0x00008800ff047b82 */ /* 0x000ea20000000a00 */
[----:B------:R-:W-:Y:S01]  /*0030*/  CS2R R10, SRZ ;  /* 0x00000000000a7805 */ /* 0x000fe2000001ff00 */
[----:B------:R-:W-:Y:S01]  /*0040*/  ULDC.64 UR6, c[0x0][0x208] ;  /* 0x0000820000067ab9 */ /* 0x000fe20000000a00 */
[----:B------:R-:W3:Y:S01]  /*0050*/  S2R R8, SR_CTAID.X ;  /* 0x0000000000087919 */ /* 0x000ee20000002500 */
[----:B------:R-:W4:Y:S04]  /*0060*/  S2R R6, SR_CTAID.Y ;  /* 0x0000000000067919 */ /* 0x000f280000002600 */
[----:B------:R-:W5:Y:S08]  /*0070*/  LDC.64 R16, c[0x0][0x210] ;  /* 0x00008400ff107b82 */ /* 0x000f700000000a00 */
[----:B------:R-:W5:Y:S08]  /*0080*/  LDC.64 R20, c[0x0][0x218] ;  /* 0x00008600ff147b82 */ /* 0x000f700000000a00 */
[----:B------:R-:W5:Y:S01]  /*0090*/  LDC.64 R12, c[0x0][0x228] ;  /* 0x00008a00ff0c7b82 */ /* 0x000f620000000a00 */
[----:B-1----:R-:W-:-:S07]  /*00a0*/  SHF.L.U32 R7, R9, 0x1, RZ ;  /* 0x0000000109077819 */ /* 0x002fce00000006ff */
[----:B------:R-:W1:Y:S01]  /*00b0*/  LDC.64 R14, c[0x0][0x230] ;  /* 0x00008c00ff0e7b82 */ /* 0x000e620000000a00 */
[----:B------:R-:W-:-:S04]  /*00c0*/  LOP3.LUT R7, R7, 0xfe, RZ, 0xc0, !PT ;  /* 0x000000fe07077812 */ /* 0x000fc800078ec0ff */
[----:B---3--:R-:W-:-:S04]  /*00d0*/  PRMT R19, R7, 0x6540, R8 ;  /* 0x0000654007137816 */ /* 0x008fc80000000008 */
[C---:B------:R-:W-:Y:S01]  /*00e0*/  ISETP.GE.AND P2, PT, R19.reuse, 0x200, PT ;  /* 0x000002001300780c */ /* 0x040fe20003f46270 */
[----:B--2---:R-:W-:-:S12]  /*00f0*/  IMAD.WIDE R4, R19, 0x4, R4 ;  /* 0x0000000413047825 */ /* 0x004fd800078e0204 */
[----:B------:R2:W3:Y:S01]  /*0100*/  @!P2 LDG.E.EL.64 R10, desc[UR6][R4.64] ;  /* 0x00000006040aa981 */ /* 0x0004e2000c2e1b00 */
[C---:B----4-:R-:W-:Y:S01]  /*0110*/  ISETP.GE.AND P0, PT, R6.reuse, 0x40, PT ;  /* 0x000000400600780c */ /* 0x050fe20003f06270 */
[C---:B0----5:R-:W-:Y:S01]  /*0120*/  IMAD.WIDE R20, R19.reuse, 0x4, R20 ;  /* 0x0000000413147825 */ /* 0x061fe200078e0214 */
[----:B------:R-:W-:Y:S02]  /*0130*/  LEA R3, R6, R19, 0x9 ;  /* 0x0000001306037211 */ /* 0x000fe400078e48ff */
[C---:B------:R-:W-:Y:S01]  /*0140*/  ISETP.LT.AND P1, PT, R19.reuse, 0x200, !P0 ;  /* 0x000002001300780c */ /* 0x040fe20004721270 */
[----:B------:R-:W-:-:S04]  /*0150*/  IMAD.WIDE R12, R19, 0x4, R12 ;  /* 0x00000004130c7825 */ /* 0x000fc800078e020c */
[----:B------:R-:W-:Y:S01]  /*0160*/  IMAD.WIDE R16, R3, 0x4, R16 ;  /* 0x0000000403107825 */ /* 0x000fe200078e0210 */
[----:B------:R-:W-:Y:S02]  /*0170*/  CS2R R2, SRZ ;  /* 0x0000000000027805 */ /* 0x000fe4000001ff00 */
[----:B--2---:R-:W-:Y:S01]  /*0180*/  CS2R R4, SRZ ;  /* 0x0000000000047805 */ /* 0x004fe2000001ff00 */
[----:B-1----:R-:W-:Y:S01]  /*0190*/  IMAD.WIDE R22, R19, 0x4, R14 ;  /* 0x0000000413167825 */ /* 0x002fe200078e020e */
[----:B------:R-:W-:Y:S02]  /*01a0*/  CS2R R18, SRZ ;  /* 0x0000000000127805 */ /* 0x000fe4000001ff00 */
[----:B------:R-:W-:Y:S01]  /*01b0*/  CS2R R14, SRZ ;  /* 0x00000000000e7805 */ /* 0x000fe2000001ff00 */
[----:B------:R0:W2:Y:S04]  /*01c0*/  @P1 LDG.E.EL.64 R2, desc[UR6][R16.64] ;  /* 0x0000000610021981 */ /* 0x0000a8000c2e1b00 */
[----:B------:R-:W2:Y:S04]  /*01d0*/  @!P2 LDG.E.EL.64 R4, desc[UR6][R20.64] ;  /* 0x000000061404a981 */ /* 0x000ea8000c2e1b00 */
[----:B------:R1:W4:Y:S04]  /*01e0*/  @!P2 LDG.E.EL.64 R18, desc[UR6][R12.64] ;  /* 0x000000060c12a981 */ /* 0x000328000c2e1b00 */
[----:B------:R-:W4:Y:S01]  /*01f0*/  @!P2 LDG.E.EL.64 R14, desc[UR6][R22.64] ;  /* 0x00000006160ea981 */ /* 0x000f22000c2e1b00 */
[----:B------:R-:W-:Y:S01]  /*0200*/  HFMA2.MMA R0, -RZ, RZ, 1.625, 0 ;  /* 0x3e800000ff007435 */ /* 0x000fe200000001ff */
[----:B0-----:R-:W-:Y:S01]  /*0210*/  MOV R17, 0x3d39bf78 ;  /* 0x3d39bf7800117802 */ /* 0x001fe20000000f00 */
[----:B------:R-:W-:Y:S01]  /*0220*/  BSSY B0, `(.L_x_0) ;  /* 0x0000056000007945 */ /* 0x000fe20003800000 */
[----:B---3--:R-:W-:Y:S01]  /*0230*/  FADD R10, R10, 9.9999997473787516356e-06 ;  /* 0x3727c5ac0a0a7421 */ /* 0x008fe20000000000 */
[----:B------:R-:W-:-:S03]  /*0240*/  FADD R11, R11, 9.9999997473787516356e-06 ;  /* 0x3727c5ac0b0b7421 */ /* 0x000fc60000000000 */
[----:B------:R-:W0:Y:S08]  /*0250*/  MUFU.SQRT R24, R10 ;  /* 0x0000000a00187308 */ /* 0x000e300000002000 */
[----:B------:R3:W5:Y:S01]  /*0260*/  MUFU.SQRT R16, R11 ;  /* 0x0000000b00107308 */ /* 0x0007620000002000 */
[C---:B0-----:R-:W-:Y:S02]  /*0270*/  FSETP.GT.AND P1, PT, R24.reuse, 8.50705917302346158658e+37, PT ;  /* 0x7e8000001800780b */ /* 0x041fe40003f24000 */
[----:B------:R-:W-:Y:S01]  /*0280*/  FSETP.GEU.AND P3, PT, R24, 1.175494350822287508e-38, PT ;  /* 0x008000001800780b */ /* 0x000fe20003f6e000 */
[----:B--2---:R-:W-:Y:S01]  /*0290*/  FADD R2, -R4, R2 ;  /* 0x0000000204027221 */ /* 0x004fe20000000100 */
[----:B---3--:R-:W-:Y:S01]  /*02a0*/  FSEL R11, R0, 1, P1 ;  /* 0x3f800000000b7808 */ /* 0x008fe20000800000 */
[----:B------:R-:W-:Y:S01]  /*02b0*/  FADD R3, -R5, R3 ;  /* 0x0000000305037221 */ /* 0x000fe20000000100 */
[----:B-----5:R-:W-:-:S02]  /*02c0*/  FSETP.GT.AND P2, PT, R16, 8.50705917302346158658e+37, PT ;  /* 0x7e8000001000780b */ /* 0x020fc40003f44000 */
[----:B------:R-:W-:Y:S02]  /*02d0*/  FSETP.GEU.AND P4, PT, R16, 1.175494350822287508e-38, PT ;  /* 0x008000001000780b */ /* 0x000fe40003f8e000 */
[----:B-1----:R-:W-:-:S03]  /*02e0*/  FSEL R13, R0, 1, P2 ;  /* 0x3f800000000d7808 */ /* 0x002fc60001000000 */
[----:B------:R-:W-:Y:S02]  /*02f0*/  @P1 FMUL R24, R24, 0.25 ;  /* 0x3e80000018181820 */ /* 0x000fe40000400000 */
[----:B------:R-:W-:Y:S02]  /*0300*/  @!P3 FMUL R11, R11, 16777216 ;  /* 0x4b8000000b0bb820 */ /* 0x000fe40000400000 */
[----:B------:R-:W-:Y:S02]  /*0310*/  @!P3 FMUL R24, R24, 16777216 ;  /* 0x4b8000001818b820 */ /* 0x000fe40000400000 */
[----:B------:R-:W-:-:S04]  /*0320*/  @P2 FMUL R16, R16, 0.25 ;  /* 0x3e80000010102820 */ /* 0x000fc80000400000 */
[----:B------:R-:W0:Y:S01]  /*0330*/  MUFU.RCP R24, R24 ;  /* 0x0000001800187308 */ /* 0x000e220000001000 */
[----:B------:R-:W-:Y:S01]  /*0340*/  @!P4 FMUL R13, R13, 16777216 ;  /* 0x4b8000000d0dc820 */ /* 0x000fe20000400000 */
[----:B------:R-:W-:-:S06]  /*0350*/  @!P4 FMUL R16, R16, 16777216 ;  /* 0x4b8000001010c820 */ /* 0x000fcc0000400000 */
[----:B------:R-:W1:Y:S01]  /*0360*/  MUFU.RCP R16, R16 ;  /* 0x0000001000107308 */ /* 0x000e620000001000 */
[----:B0-----:R-:W-:-:S04]  /*0370*/  FMUL R11, R24, R11 ;  /* 0x0000000b180b7220 */ /* 0x001fc80000400000 */
[----:B------:R-:W-:Y:S01]  /*0380*/  FMUL R11, R2, R11 ;  /* 0x0000000b020b7220 */ /* 0x000fe20000400000 */
[----:B-1----:R-:W-:-:S03]  /*0390*/  FMUL R2, R16, R13 ;  /* 0x0000000d10027220 */ /* 0x002fc60000400000 */
[----:B----4-:R-:W-:Y:S01]  /*03a0*/  FFMA R14, R11, R18, R14 ;  /* 0x000000120b0e7223 */ /* 0x010fe2000000000e */
[----:B------:R-:W-:-:S03]  /*03b0*/  FMUL R2, R3, R2 ;  /* 0x0000000203027220 */ /* 0x000fc60000400000 */
[----:B------:R-:W-:Y:S01]  /*03c0*/  FMUL R4, R14, 1.4426950216293334961 ;  /* 0x3fb8aa3b0e047820 */ /* 0x000fe20000400000 */
[----:B------:R-:W-:-:S04]  /*03d0*/  FFMA R15, R2, R19, R15 ;  /* 0x00000013020f7223 */ /* 0x000fc8000000000f */
[----:B------:R-:W-:Y:S01]  /*03e0*/  FSETP.GEU.AND P1, PT, R4, -126, PT ;  /* 0xc2fc00000400780b */ /* 0x000fe20003f2e000 */
[----:B------:R-:W-:-:S05]  /*03f0*/  FMUL R10, R15, 1.4426950216293334961 ;  /* 0x3fb8aa3b0f0a7820 */ /* 0x000fca0000400000 */
[----:B------:R-:W-:-:S07]  /*0400*/  FSETP.GEU.AND P2, PT, R10, -126, PT ;  /* 0xc2fc00000a00780b */ /* 0x000fce0003f4e000 */
[----:B------:R-:W-:-:S04]  /*0410*/  @!P1 FMUL R4, R4, 0.5 ;  /* 0x3f00000004049820 */ /* 0x000fc80000400000 */
[----:B------:R-:W0:Y:S02]  /*0420*/  MUFU.EX2 R2, R4 ;  /* 0x0000000400027308 */ /* 0x000e240000000800 */
[----:B------:R-:W-:-:S06]  /*0430*/  @!P2 FMUL R10, R10, 0.5 ;  /* 0x3f0000000a0aa820 */ /* 0x000fcc0000400000 */
[----:B------:R-:W1:Y:S01]  /*0440*/  MUFU.EX2 R3, R10 ;  /* 0x0000000a00037308 */ /* 0x000e620000000800 */
[----:B0-----:R-:W-:Y:S01]  /*0450*/  @!P1 FMUL R2, R2, R2 ;  /* 0x0000000202029220 */ /* 0x001fe20000400000 */
[----:B------:R-:W-:-:S03]  /*0460*/  FSETP.GT.AND P1, PT, R14, 20, PT ;  /* 0x41a000000e00780b */ /* 0x000fc60003f24000 */
[C---:B------:R-:W-:Y:S01]  /*0470*/  FADD.FTZ.RZ R5, R2.reuse, 1 ;  /* 0x3f80000002057421 */ /* 0x040fe2000001c000 */
[----:B------:R-:W-:Y:S01]  /*0480*/  ISETP.GE.U32.AND P3, PT, R2, 0x7f800000, PT ;  /* 0x7f8000000200780c */ /* 0x000fe20003f66070 */
[----:B-1----:R-:W-:-:S03]  /*0490*/  @!P2 FMUL R3, R3, R3 ;  /* 0x000000030303a220 */ /* 0x002fc60000400000 */
[----:B------:R-:W-:Y:S01]  /*04a0*/  IADD3 R5, R5, -0x3f400000, RZ ;  /* 0xc0c0000005057810 */ /* 0x000fe20007ffe0ff */
[----:B------:R-:W-:-:S03]  /*04b0*/  FADD.FTZ.RZ R11, R3, 1 ;  /* 0x3f800000030b7421 */ /* 0x000fc6000001c000 */
[----:B------:R-:W-:Y:S02]  /*04c0*/  LOP3.LUT R5, R5, 0xff800000, RZ, 0xc0, !PT ;  /* 0xff80000005057812 */ /* 0x000fe400078ec0ff */
[----:B------:R-:W-:Y:S02]  /*04d0*/  ISETP.GE.U32.AND P2, PT, R3, 0x7f800000, PT ;  /* 0x7f8000000300780c */ /* 0x000fe40003f46070 */
[----:B------:R-:W-:Y:S02]  /*04e0*/  IADD3 R11, R11, -0x3f400000, RZ ;  /* 0xc0c000000b0b7810 */ /* 0x000fe40007ffe0ff */
[----:B------:R-:W-:Y:S02]  /*04f0*/  IADD3 R13, -R5, 0x40800000, RZ ;  /* 0x40800000050d7810 */ /* 0x000fe40007ffe1ff */
[----:B------:R-:W-:Y:S02]  /*0500*/  LOP3.LUT R4, R11, 0xff800000, RZ, 0xc0, !PT ;  /* 0xff8000000b047812 */ /* 0x000fe400078ec0ff */
[----:B------:R-:W-:Y:S01]  /*0510*/  IADD3 R11, R2, -R5, RZ ;  /* 0x80000005020b7210 */ /* 0x000fe20007ffe0ff */
[----:B------:R-:W-:Y:S01]  /*0520*/  FFMA.FTZ R10, R13, R0, -1 ;  /* 0xbf8000000d0a7423 */ /* 0x000fe20000010000 */
[----:B------:R-:W-:-:S02]  /*0530*/  IADD3 R13, -R4, 0x40800000, RZ ;  /* 0x40800000040d7810 */ /* 0x000fc40007ffe1ff */
[----:B------:R-:W-:Y:S01]  /*0540*/  IADD3 R12, R3, -R4, RZ ;  /* 0x80000004030c7210 */ /* 0x000fe20007ffe0ff */
[----:B------:R-:W-:Y:S01]  /*0550*/  FADD R10, R11, R10 ;  /* 0x0000000a0b0a7221 */ /* 0x000fe20000000000 */
[----:B------:R-:W-:Y:S01]  /*0560*/  I2FP.F32.S32 R4, R4 ;  /* 0x0000000400047245 */ /* 0x000fe20000201400 */
[----:B------:R-:W-:Y:S01]  /*0570*/  FFMA.FTZ R13, R13, R0, -1 ;  /* 0xbf8000000d0d7423 */ /* 0x000fe20000010000 */
[----:B------:R-:W-:Y:S01]  /*0580*/  I2FP.F32.S32 R5, R5 ;  /* 0x0000000500057245 */ /* 0x000fe20000201400 */
[----:B------:R-:W-:Y:S02]  /*0590*/  FFMA.FTZ R11, R10, -R17, 0.10546888411045074463 ;  /* 0x3dd800120a0b7423 */ /* 0x000fe40000010811 */
[----:B------:R-:W-:Y:S01]  /*05a0*/  FADD R0, R12, R13 ;  /* 0x0000000d0c007221 */ /* 0x000fe20000000000 */
[----:B------:R-:W-:Y:S01]  /*05b0*/  FMUL R4, R4, 1.1920928955078125e-07 ;  /* 0x3400000004047820 */ /* 0x000fe20000400000 */
[----:B------:R-:W-:Y:S01]  /*05c0*/  FFMA.FTZ R11, R10, R11, -0.13229703903198242188 ;  /* 0xbe0778e00a0b7423 */ /* 0x000fe2000001000b */
[----:B------:R-:W-:Y:S01]  /*05d0*/  FMUL R5, R5, 1.1920928955078125e-07 ;  /* 0x3400000005057820 */ /* 0x000fe20000400000 */
[----:B------:R-:W-:-:S02]  /*05e0*/  FFMA.FTZ R13, R0, -R17, 0.10546888411045074463 ;  /* 0x3dd80012000d7423 */ /* 0x000fc40000010811 */
[----:B------:R-:W-:Y:S02]  /*05f0*/  FFMA.FTZ R11, R10, R11, 0.14491446316242218018 ;  /* 0x3e1464750a0b7423 */ /* 0x000fe4000001000b */
[----:B------:R-:W-:Y:S02]  /*0600*/  FFMA.FTZ R13, R0, R13, -0.13229703903198242188 ;  /* 0xbe0778e0000d7423 */ /* 0x000fe4000001000d */
[----:B------:R-:W-:Y:S02]  /*0610*/  FFMA.FTZ R11, R10, R11, -0.16641564667224884033 ;  /* 0xbe2a68dd0a0b7423 */ /* 0x000fe4000001000b */
[----:B------:R-:W-:Y:S02]  /*0620*/  FFMA.FTZ R13, R0, R13, 0.14491446316242218018 ;  /* 0x3e146475000d7423 */ /* 0x000fe4000001000d */
[----:B------:R-:W-:Y:S02]  /*0630*/  FFMA.FTZ R11, R10, R11, 0.19988867640495300293 ;  /* 0x3e4caf9e0a0b7423 */ /* 0x000fe4000001000b */
[----:B------:R-:W-:-:S02]  /*0640*/  FFMA.FTZ R13, R0, R13, -0.16641564667224884033 ;  /* 0xbe2a68dd000d7423 */ /* 0x000fc4000001000d */
[----:B------:R-:W-:Y:S02]  /*0650*/  FFMA.FTZ R11, R10, R11, -0.25000196695327758789 ;  /* 0xbe8000420a0b7423 */ /* 0x000fe4000001000b */
[----:B------:R-:W-:Y:S02]  /*0660*/  FFMA.FTZ R13, R0, R13, 0.19988867640495300293 ;  /* 0x3e4caf9e000d7423 */ /* 0x000fe4000001000d */
[----:B------:R-:W-:Y:S02]  /*0670*/  FFMA.FTZ R11, R10, R11, 0.33333510160446166992 ;  /* 0x3eaaaae60a0b7423 */ /* 0x000fe4000001000b */
[----:B------:R-:W-:Y:S02]  /*0680*/  FFMA.FTZ R13, R0, R13, -0.25000196695327758789 ;  /* 0xbe800042000d7423 */ /* 0x000fe4000001000d */
[----:B------:R-:W-:Y:S02]  /*0690*/  FFMA.FTZ R11, R10, R11, -0.5 ;  /* 0xbf0000000a0b7423 */ /* 0x000fe4000001000b */
[----:B------:R-:W-:-:S02]  /*06a0*/  FFMA.FTZ R13, R0, R13, 0.33333510160446166992 ;  /* 0x3eaaaae6000d7423 */ /* 0x000fc4000001000d */
[----:B------:R-:W-:Y:S02]  /*06b0*/  FMUL R11, R10, R11 ;  /* 0x0000000b0a0b7220 */ /* 0x000fe40000400000 */
[----:B------:R-:W-:Y:S02]  /*06c0*/  FFMA.FTZ R13, R0, R13, -0.5 ;  /* 0xbf000000000d7423 */ /* 0x000fe4000001000d */
[----:B------:R-:W-:Y:S02]  /*06d0*/  FFMA.FTZ R10, R10, R11, R10 ;  /* 0x0000000b0a0a7223 */ /* 0x000fe4000001000a */
[C---:B------:R-:W-:Y:S02]  /*06e0*/  FMUL R13, R0.reuse, R13 ;  /* 0x0000000d000d7220 */ /* 0x040fe40000400000 */
[----:B------:R-:W-:Y:S02]  /*06f0*/  FFMA.FTZ R5, R5, 0.69314718246459960938, R10 ;  /* 0x3f31721805057823 */ /* 0x000fe4000001000a */
[----:B------:R-:W-:-:S04]  /*0700*/  FFMA.FTZ R13, R0, R13, R0 ;  /* 0x0000000d000d7223 */ /* 0x000fc80000010000 */
[----:B------:R-:W-:Y:S01]  /*0710*/  FFMA.FTZ R4, R4, 0.69314718246459960938, R13 ;  /* 0x3f31721804047823 */ /* 0x000fe2000001000d */
[----:B------:R-:W-:Y:S06]  /*0720*/  @!P3 BRA `(.L_x_1) ;  /* 0x000000000014b947 */ /* 0x000fec0003800000 */
[C---:B------:R-:W-:Y:S02]  /*0730*/  ISETP.GE.AND P3, PT, R2.reuse, -0x407fffff, PT ;  /* 0xbf8000010200780c */ /* 0x040fe40003f66270 */
[----:B------:R-:W-:-:S11]  /*0740*/  FSETP.NEU.AND P4, PT, R2, RZ, PT ;  /* 0x000000ff0200720b */ /* 0x000fd60003f8d000 */
[----:B------:R-:W-:-:S05]  /*0750*/  @P3 MOV R11, 0x7f800000 ;  /* 0x7f800000000b3802 */ /* 0x000fca0000000f00 */
[----:B------:R-:W-:-:S05]  /*0760*/  @P3 FFMA.FTZ R5, R2, R11, +INF ;  /* 0x7f80000002053423 */ /* 0x000fca000001000b */
[----:B------:R-:W-:-:S07]  /*0770*/  FSEL R5, R5, -RZ, P4 ;  /* 0x800000ff05057208 */ /* 0x000fce0002000000 */
.L_x_1:
[----:B------:R-:W-:Y:S05]  /*0780*/  BSYNC B0 ;  /* 0x0000000000007941 */ /* 0x000fea0003800000 */
.L_x_0:
[----:B------:R-:W-:Y:S04]  /*0790*/  BSSY B0, `(.L_x_2) ;  /* 0x0000007000007945 */ /* 0x000fe80003800000 */
[----:B------:R-:W-:Y:S05]  /*07a0*/  @!P2 BRA `(.L_x_3) ;  /* 0x000000000014a947 */ /* 0x000fea0003800000 */
[C---:B------:R-:W-:Y:S02]  /*07b0*/  ISETP.GE.AND P2, PT, R3.reuse, -0x407fffff, PT ;  /* 0xbf8000010300780c */ /* 0x040fe40003f46270 */
[----:B------:R-:W-:-:S11]  /*07c0*/  FSETP.NEU.AND P3, PT, R3, RZ, PT ;  /* 0x000000ff0300720b */ /* 0x000fd60003f6d000 */
[----:B------:R-:W-:-:S05]  /*07d0*/  @P2 MOV R0, 0x7f800000 ;  /* 0x7f80000000002802 */ /* 0x000fca0000000f00 */
[----:B------:R-:W-:-:S05]  /*07e0*/  @P2 FFMA.FTZ R4, R3, R0, +INF ;  /* 0x7f80000003042423 */ /* 0x000fca0000010000 */
[----:B------:R-:W-:-:S07]  /*07f0*/  FSEL R4, R4, -RZ, P3 ;  /* 0x800000ff04047208 */ /* 0x000fce0001800000 */
.L_x_3:
[----:B------:R-:W-:Y:S05]  /*0800*/  BSYNC B0 ;  /* 0x0000000000007941 */ /* 0x000fea0003800000 */
.L_x_2:
[----:B------:R-:W-:Y:S01]  /*0810*/  FSEL R5, R14, R5, P1 ;  /* 0x000000050e057208 */ /* 0x000fe20000800000 */
[----:B------:R-:W-:Y:S01]  /*0820*/  BSSY B0, `(.L_x_4) ;  /* 0x0000017000007945 */ /* 0x000fe20003800000 */
[----:B------:R-:W-:-:S03]  /*0830*/  FSETP.GT.AND P1, PT, R15, 20, PT ;  /* 0x41a000000f00780b */ /* 0x000fc60003f24000 */
[----:B------:R-:W-:Y:S01]  /*0840*/  FADD.FTZ R10, |R5|, -RZ ;  /* 0x800000ff050a7221 */ /* 0x000fe20000010200 */
[----:B------:R-:W-:-:S04]  /*0850*/  FSEL R2, R15, R4, P1 ;  /* 0x000000040f027208 */ /* 0x000fc80000800000 */
[----:B------:R-:W-:-:S13]  /*0860*/  FSETP.GE.AND P2, PT, R10, 0.60000002384185791016, PT ;  /* 0x3f19999a0a00780b */ /* 0x000fda0003f46000 */
[----:B------:R-:W-:Y:S05]  /*0870*/  @!P2 BRA `(.L_x_5) ;  /* 0x000000000028a947 */ /* 0x000fea0003800000 */
[C---:B------:R-:W-:Y:S01]  /*0880*/  FMUL R0, R10.reuse, 2.8853900432586669922 ;  /* 0x4038aa3b0a007820 */ /* 0x040fe20000400000 */
[----:B------:R-:W-:Y:S01]  /*0890*/  HFMA2.MMA R3, -RZ, RZ, 1.875, 0 ;  /* 0x3f800000ff037435 */ /* 0x000fe200000001ff */
[----:B------:R-:W-:-:S04]  /*08a0*/  FSETP.GE.AND P1, PT, R10, 9.010913848876953125, PT ;  /* 0x41102cb40a00780b */ /* 0x000fc80003f26000 */
[----:B------:R-:W0:Y:S02]  /*08b0*/  MUFU.EX2 R0, R0 ;  /* 0x0000000000007308 */ /* 0x000e240000000800 */
[----:B0-----:R-:W-:-:S06]  /*08c0*/  FADD R4, R0, 1 ;  /* 0x3f80000000047421 */ /* 0x001fcc0000000000 */
[----:B------:R-:W0:Y:S02]  /*08d0*/  MUFU.RCP R4, R4 ;  /* 0x0000000400047308 */ /* 0x000e240000001000 */
[----:B0-----:R-:W-:-:S05]  /*08e0*/  FFMA.FTZ R3, R4, -2, R3 ;  /* 0xc000000004037823 */ /* 0x001fca0000010003 */
[----:B------:R-:W-:-:S04]  /*08f0*/  FSEL R3, R3, 1, !P1 ;  /* 0x3f80000003037808 */ /* 0x000fc80004800000 */
[----:B------:R-:W-:Y:S01]  /*0900*/  LOP3.LUT R3, R3, 0x80000000, R5, 0xf8, !PT ;  /* 0x8000000003037812 */ /* 0x000fe200078ef805 */
[----:B------:R-:W-:Y:S06]  /*0910*/  BRA `(.L_x_6) ;  /* 0x00000000001c7947 */ /* 0x000fec0003800000 */
.L_x_5:
[----:B------:R-:W-:Y:S01]  /*0920*/  MOV R0, 0x3c80f082 ;  /* 0x3c80f08200007802 */ /* 0x000fe20000000f00 */
[----:B------:R-:W-:-:S04]  /*0930*/  FMUL R3, R5, R5 ;  /* 0x0000000505037220 */ /* 0x000fc80000400000 */
[----:B------:R-:W-:-:S04]  /*0940*/  FFMA.FTZ R0, R3, R0, -0.052303962409496307373 ;  /* 0xbd563cae03007423 */ /* 0x000fc80000010000 */
[----:B------:R-:W-:-:S04]  /*0950*/  FFMA.FTZ R0, R3, R0, 0.1331529766321182251 ;  /* 0x3e08594103007423 */ /* 0x000fc80000010000 */
[----:B------:R-:W-:-:S04]  /*0960*/  FFMA.FTZ R0, R3, R0, -0.33332768082618713379 ;  /* 0xbeaaa9ed03007423 */ /* 0x000fc80000010000 */
[----:B------:R-:W-:-:S04]  /*0970*/  FFMA.FTZ R0, R3, R0, RZ ;  /* 0x0000000003007223 */ /* 0x000fc800000100ff */
[----:B------:R-:W-:-:S07]  /*0980*/  FFMA.FTZ R3, R5, R0, R5 ;  /* 0x0000000005037223 */ /* 0x000fce0000010005 */
.L_x_6:
[----:B------:R-:W-:Y:S05]  /*0990*/  BSYNC B0 ;  /* 0x0000000000007941 */ /* 0x000fea0003800000 */
.L_x_4:
[----:B------:R-:W-:Y:S01]  /*09a0*/  FADD.FTZ R10, |R2|, -RZ ;  /* 0x800000ff020a7221 */ /* 0x000fe20000010200 */
[----:B------:R-:W-:Y:S04]  /*09b0*/  BSSY B0, `(.L_x_7) ;  /* 0x0000014000007945 */ /* 0x000fe80003800000 */
        /* <DEDUP_REMOVED lines=12> */
.L_x_8:
[----:B------:R-:W-:Y:S01]  /*0a80*/  MOV R0, 0x3c80f082 ;  /* 0x3c80f08200007802 */ /* 0x000fe20000000f00 */
[----:B------:R-:W-:-:S04]  /*0a90*/  FMUL R5, R2, R2 ;  /* 0x0000000202057220 */ /* 0x000fc80000400000 */
[----:B------:R-:W-:-:S04]  /*0aa0*/  FFMA.FTZ R0, R5, R0, -0.052303962409496307373 ;  /* 0xbd563cae05007423 */ /* 0x000fc80000010000 */
[----:B------:R-:W-:-:S04]  /*0ab0*/  FFMA.FTZ R0, R5, R0, 0.1331529766321182251 ;  /* 0x3e08594105007423 */ /* 0x000fc80000010000 */
[----:B------:R-:W-:-:S04]  /*0ac0*/  FFMA.FTZ R0, R5, R0, -0.33332768082618713379 ;  /* 0xbeaaa9ed05007423 */ /* 0x000fc80000010000 */
[----:B------:R-:W-:-:S04]  /*0ad0*/  FFMA.FTZ R5, R5, R0, RZ ;  /* 0x0000000005057223 */ /* 0x000fc800000100ff */
[----:B------:R-:W-:-:S07]  /*0ae0*/  FFMA.FTZ R2, R2, R5, R2 ;  /* 0x0000000502027223 */ /* 0x000fce0000010002 */
.L_x_9:
[----:B------:R-:W-:Y:S05]  /*0af0*/  BSYNC B0 ;  /* 0x0000000000007941 */ /* 0x000fea0003800000 */
.L_x_7:
[----:B------:R-:W0:Y:S01]  /*0b00*/  S2UR UR5, SR_CgaCtaId ;  /* 0x00000000000579c3 */ /* 0x000e220000008800 */
[----:B------:R-:W-:Y:S01]  /*0b10*/  UMOV UR4, 0x400 ;  /* 0x0000040000047882 */ /* 0x000fe20000000000 */
[----:B------:R-:W-:Y:S01]  /*0b20*/  FMUL R14, R14, R3 ;  /* 0x000000030e0e7220 */ /* 0x000fe20000400000 */
[----:B------:R-:W-:Y:S01]  /*0b30*/  FMUL R15, R15, R2 ;  /* 0x000000020f0f7220 */ /* 0x000fe20000400000 */
[----:B------:R-:W-:Y:S02]  /*0b40*/  LOP3.LUT R9, R9, 0x7f, RZ, 0xc0, !PT ;  /* 0x0000007f09097812 */ /* 0x000fe400078ec0ff */
[----:B------:R-:W-:Y:S02]  /*0b50*/  SHF.R.S32.HI R5, RZ, 0x1f, R6 ;  /* 0x0000001fff057819 */ /* 0x000fe40000011406 */
[----:B------:R-:W1:Y:S01]  /*0b60*/  LDC.64 R2, c[0x0][0x238] ;  /* 0x00008e00ff027b82 */ /* 0x000e620000000a00 */
[----:B------:R-:W-:Y:S02]  /*0b70*/  PRMT R8, R9, 0x6540, R8 ;  /* 0x0000654009087816 */ /* 0x000fe40000000008 */
[----:B------:R-:W-:-:S02]  /*0b80*/  LEA.HI R5, R5, R6, RZ, 0x4 ;  /* 0x0000000605057211 */ /* 0x000fc400078f20ff */
[----:B------:R-:W-:Y:S02]  /*0b90*/  ISETP.LT.AND P1, PT, R8, 0x200, !P0 ;  /* 0x000002000800780c */ /* 0x000fe40004721270 */
[C---:B------:R-:W-:Y:S02]  /*0ba0*/  SHF.L.U32 R0, R5.reuse, 0x9, RZ ;  /* 0x0000000905007819 */ /* 0x040fe400000006ff */
[----:B------:R-:W-:Y:S02]  /*0bb0*/  LOP3.LUT R5, R5, 0xfffffff0, RZ, 0xc0, !PT ;  /* 0xfffffff005057812 */ /* 0x000fe400078ec0ff */
[----:B------:R-:W-:Y:S01]  /*0bc0*/  LOP3.LUT R0, R0, 0xffffe000, RZ, 0xc0, !PT ;  /* 0xffffe00000007812 */ /* 0x000fe200078ec0ff */
[----:B0-----:R-:W-:-:S06]  /*0bd0*/  UPRMT UR4, UR5, 0x654, UR4 ;  /* 0x0000065405047896 */ /* 0x001fcc0008000004 */
[----:B------:R-:W-:Y:S02]  /*0be0*/  LEA R4, R7, UR4, 0x2 ;  /* 0x0000000407047c11 */ /* 0x000fe4000f8e10ff */
[----:B------:R-:W-:Y:S02]  /*0bf0*/  LEA R10, R9, UR4, 0x2 ;  /* 0x00000004090a7c11 */ /* 0x000fe4000f8e10ff */
[----:B------:R-:W-:Y:S01]  /*0c00*/  IADD3 R7, R0, R6, -R5 ;  /* 0x0000000600077210 */ /* 0x000fe20007ffe805 */
[----:B------:R1:W-:Y:S01]  /*0c10*/  STS.64 [R4], R14 ;  /* 0x0000000e04007388 */ /* 0x0003e20000000a00 */
[C---:B------:R-:W-:Y:S02]  /*0c20*/  LOP3.LUT R0, R8.reuse, 0x80, RZ, 0xfc, !PT ;  /* 0x0000008008007812 */ /* 0x040fe400078efcff */
[----:B------:R-:W-:Y:S01]  /*0c30*/  LEA R5, R8, R7, 0x4 ;  /* 0x0000000708057211 */ /* 0x000fe200078e20ff */
[----:B------:R-:W-:Y:S01]  /*0c40*/  BAR.SYNC.DEFER_BLOCKING 0x0 ;  /* 0x0000000000007b1d */ /* 0x000fe20000010000 */
[----:B------:R-:W-:-:S03]  /*0c50*/  ISETP.LT.AND P0, PT, R0, 0x200, !P0 ;  /* 0x000002000000780c */ /* 0x000fc60004701270 */
[----:B-1----:R-:W-:Y:S02]  /*0c60*/  IMAD.WIDE R4, R5, 0x4, R2 ;  /* 0x0000000405047825 */ /* 0x002fe400078e0202 */
[----:B------:R-:W0:Y:S04]  /*0c70*/  LDS R11, [R10] ;  /* 0x000000000a0b7984 */ /* 0x000e280000000800 */
[----:B0-----:R0:W-:Y:S04]  /*0c80*/  @P1 STG.E desc[UR6][R4.64], R11 ;  /* 0x0000000b04001986 */ /* 0x0011e8000c101906 */
[----:B------:R-:W-:Y:S05]  /*0c90*/  @!P0 EXIT ;  /* 0x000000000000894d */ /* 0x000fea0003800000 */
[----:B0-----:R-:W0:Y:S01]  /*0ca0*/  LDS R5, [R10+0x200] ;  /* 0x000200000a057984 */ /* 0x001e220000000800 */
[----:B------:R-:W-:-:S05]  /*0cb0*/  LEA R7, R0, R7, 0x4 ;  /* 0x0000000700077211 */ /* 0x000fca00078e20ff */
[----:B------:R-:W-:-:S05]  /*0cc0*/  IMAD.WIDE R2, R7, 0x4, R2 ;  /* 0x0000000407027825 */ /* 0x000fca00078e0202 */
[----:B0-----:R-:W-:Y:S01]  /*0cd0*/  STG.E desc[UR6][R2.64], R5 ;  /* 0x0000000502007986 */ /* 0x001fe2000c101906 */
[----:B------:R-:W-:Y:S05]  /*0ce0*/  EXIT ;  /* 0x000000000000794d */ /* 0x000fea0003800000 */
.L_x_10:
[----:B------:R-:W-:-:S00]  /*0cf0*/  BRA `(.L_x_10) ;  /* 0xfffffffc00fc7947 */ /* 0x000fc0000383ffff */
[----:B------:R-:W-:-:S00]  /*0d00*/  NOP ;  /* 0x0000000000007918 */ /* 0x000fc00000000000 */
[----:B------:R-:W-:-:S00]  /*0d10*/  NOP ;  /* 0x0000000000007918 */ /* 0x000fc00000000000 */
[----:B------:R-:W-:-:S00]  /*0d20*/  NOP ;  /* 0x0000000000007918 */ /* 0x000fc00000000000 */
[----:B------:R-:W-:-:S00]  /*0d30*/  NOP ;  /* 0x0000000000007918 */ /* 0x000fc00000000000 */
[----:B------:R-:W-:-:S00]  /*0d40*/  NOP ;  /* 0x0000000000007918 */ /* 0x000fc00000000000 */
[----:B------:R-:W-:-:S00]  /*0d50*/  NOP ;  /* 0x0000000000007918 */ /* 0x000fc00000000000 */
[----:B------:R-:W-:-:S00]  /*0d60*/  NOP ;  /* 0x0000000000007918 */ /* 0x000fc00000000000 */
[----:B------:R-:W-:-:S00]  /*0d70*/  NOP ;  /* 0x0000000000007918 */ /* 0x000fc00000000000 */
.L_x_11:


//--------------------- .nv.global.init           --------------------------
	.section	.nv.global.init,"aw",@progbits
.nv.global.init:
	.type		_$_str,@object
	.size		_$_str,(_$_str_$_2 - _$_str)
_$_str:
        /*0000*/ 	.byte	0x5f, 0x5f, 0x43, 0x55, 0x44, 0x41, 0x5f, 0x46, 0x54, 0x5a, 0x00
	.type		_$_str_$_2,@object
	.size		_$_str_$_2,(.L_1 - _$_str_$_2)
_$_str_$_2:
        /*000b*/ 	.byte	0x5f, 0x5f, 0x43, 0x55, 0x44, 0x41, 0x5f, 0x50, 0x52, 0x45, 0x43, 0x5f, 0x53, 0x51, 0x52, 0x54
        /*001b*/ 	.byte	0x00
.L_1:


//--------------------- .nv.shared.triton_poi_fused__native_batch_norm_legit_no_training_mul_softplus_tanh_34 --------------------------
	.section	.nv.shared.triton_poi_fused__native_batch_norm_legit_no_training_mul_softplus_tanh_34,"aw",@nobits
	.sectionflags	@""
	.align	16
	.zero		1024


//--------------------- .nv.constant0.triton_poi_fused__native_batch_norm_legit_no_training_mul_softplus_tanh_34 --------------------------
	.section	.nv.constant0.triton_poi_fused__native_batch_norm_legit_no_training_mul_softplus_tanh_34,"a",@progbits
	.sectionflags	@""
	.align	4
.nv.constant0.triton_poi_fused__native_batch_norm_legit_no_training_mul_softplus_tanh_34:
	.zero		584
